//
// Generated by NVIDIA NVVM Compiler
//
// Compiler Build ID: CL-29069683
// Cuda compilation tools, release 11.1, V11.1.74
// Based on LLVM 3.4svn
//

.version 7.1
.target sm_61
.address_size 64

.global .align 4 .u32 _ZZN59_INTERNAL_37_tmpxft_0023fc6c_00000000_7_l2_cpp1_ii_853ae76b18cooperative_groups4__v17details17_binary_partitionINS1_15coalesced_groupEEES4_RKT_bE8fullMask = -1;

.entry _Z7GetTimePmPVjS1_S1_(
	.param .u64 _Z7GetTimePmPVjS1_S1__param_0,
	.param .u64 _Z7GetTimePmPVjS1_S1__param_1,
	.param .u64 _Z7GetTimePmPVjS1_S1__param_2,
	.param .u64 _Z7GetTimePmPVjS1_S1__param_3
)
{
	.reg .pred 	%p<3>;
	.reg .b32 	%r<13>;
	.reg .b64 	%rd<12>;


	.loc 4 102 1

	ld.param.u64 	%rd4, [_Z7GetTimePmPVjS1_S1__param_0];
	ld.param.u64 	%rd5, [_Z7GetTimePmPVjS1_S1__param_1];
	ld.param.u64 	%rd6, [_Z7GetTimePmPVjS1_S1__param_2];
	ld.param.u64 	%rd7, [_Z7GetTimePmPVjS1_S1__param_3];
	.loc 4 104 3
	cvta.to.global.u64 	%rd1, %rd7;
	cvta.to.global.u64 	%rd2, %rd4;
	cvta.to.global.u64 	%rd3, %rd6;
	cvta.to.global.u64 	%rd8, %rd5;
	mov.u32 	%r5, 1;
	st.volatile.global.u32 	[%rd8], %r5;

BB0_1:
	.loc 4 105 3
	ld.volatile.global.u32 	%r6, [%rd3];
	setp.eq.s32	%p1, %r6, 0;
	@%p1 bra 	BB0_1;

	.loc 4 73 3
	// inline asm
	mov.u32 %r7, %globaltimer_hi;
	// inline asm
	.loc 4 74 3
	// inline asm
	mov.u32 %r12, %globaltimer_lo;
	// inline asm
	.loc 4 75 3
	// inline asm
	mov.u32 %r9, %globaltimer_hi;
	// inline asm
	.loc 4 76 3
	setp.eq.s32	%p2, %r7, %r9;
	@%p2 bra 	BB0_4;

	.loc 4 77 5
	// inline asm
	mov.u32 %r12, %globaltimer_lo;
	// inline asm

BB0_4:
	.loc 4 80 3
	cvt.u64.u32	%rd9, %r9;
	.loc 4 82 3
	cvt.u64.u32	%rd10, %r12;
	bfi.b64 	%rd11, %rd9, %rd10, 32, 32;
	.loc 4 107 11
	st.global.u64 	[%rd2], %rd11;
	.loc 4 108 3
	st.volatile.global.u32 	[%rd1], %r5;
	.loc 4 109 1
	ret;
}

.entry _Z16BarrierTimerSpinmPVjS0_S0_(
	.param .u64 _Z16BarrierTimerSpinmPVjS0_S0__param_0,
	.param .u64 _Z16BarrierTimerSpinmPVjS0_S0__param_1,
	.param .u64 _Z16BarrierTimerSpinmPVjS0_S0__param_2,
	.param .u64 _Z16BarrierTimerSpinmPVjS0_S0__param_3
)
{
	.reg .pred 	%p<5>;
	.reg .b32 	%r<22>;
	.reg .b64 	%rd<15>;


	.loc 4 351 1

	ld.param.u64 	%rd4, [_Z16BarrierTimerSpinmPVjS0_S0__param_0];
	ld.param.u64 	%rd5, [_Z16BarrierTimerSpinmPVjS0_S0__param_1];
	ld.param.u64 	%rd6, [_Z16BarrierTimerSpinmPVjS0_S0__param_2];
	ld.param.u64 	%rd7, [_Z16BarrierTimerSpinmPVjS0_S0__param_3];
	.loc 4 353 3
	cvta.to.global.u64 	%rd1, %rd7;
	cvta.to.global.u64 	%rd2, %rd6;
	cvta.to.global.u64 	%rd8, %rd5;
	mov.u32 	%r9, 1;
	st.volatile.global.u32 	[%rd8], %r9;

BB1_1:
	.loc 4 354 3
	ld.volatile.global.u32 	%r10, [%rd2];
	setp.eq.s32	%p1, %r10, 0;
	@%p1 bra 	BB1_1;

	.loc 4 73 3
	// inline asm
	mov.u32 %r11, %globaltimer_hi;
	// inline asm
	.loc 4 74 3
	// inline asm
	mov.u32 %r20, %globaltimer_lo;
	// inline asm
	.loc 4 75 3
	// inline asm
	mov.u32 %r13, %globaltimer_hi;
	// inline asm
	.loc 4 76 3
	setp.eq.s32	%p2, %r11, %r13;
	@%p2 bra 	BB1_4;

	.loc 4 77 5
	// inline asm
	mov.u32 %r20, %globaltimer_lo;
	// inline asm

BB1_4:
	.loc 4 80 3
	cvt.u64.u32	%rd9, %r13;
	.loc 4 82 3
	cvt.u64.u32	%rd10, %r20;
	bfi.b64 	%rd3, %rd9, %rd10, 32, 32;

BB1_5:
	.loc 4 73 3
	// inline asm
	mov.u32 %r15, %globaltimer_hi;
	// inline asm
	.loc 4 74 3
	// inline asm
	mov.u32 %r21, %globaltimer_lo;
	// inline asm
	.loc 4 75 3
	// inline asm
	mov.u32 %r17, %globaltimer_hi;
	// inline asm
	.loc 4 76 3
	setp.eq.s32	%p3, %r15, %r17;
	@%p3 bra 	BB1_7;

	.loc 4 77 5
	// inline asm
	mov.u32 %r21, %globaltimer_lo;
	// inline asm

BB1_7:
	.loc 4 80 3
	cvt.u64.u32	%rd11, %r17;
	.loc 4 82 3
	cvt.u64.u32	%rd12, %r21;
	bfi.b64 	%rd13, %rd11, %rd12, 32, 32;
	.loc 4 315 11
	sub.s64 	%rd14, %rd13, %rd3;
	setp.lt.u64	%p4, %rd14, %rd4;
	@%p4 bra 	BB1_5;

	.loc 4 357 3
	st.volatile.global.u32 	[%rd1], %r9;
	.loc 4 358 1
	ret;
}

	// .globl	_Z7vecReadPimiS_
.visible .entry _Z7vecReadPimiS_(
	.param .u64 _Z7vecReadPimiS__param_0,
	.param .u64 _Z7vecReadPimiS__param_1,
	.param .u32 _Z7vecReadPimiS__param_2,
	.param .u64 _Z7vecReadPimiS__param_3
)
{
	.reg .pred 	%p<9>;
	.reg .b32 	%r<41>;
	.reg .b64 	%rd<29>;


	.loc 1 20 1

	ld.param.u64 	%rd13, [_Z7vecReadPimiS__param_0];
	ld.param.u32 	%r16, [_Z7vecReadPimiS__param_2];
	ld.param.u64 	%rd15, [_Z7vecReadPimiS__param_3];
	ld.param.u64 	%rd14, [_Z7vecReadPimiS__param_1];
	.loc 1 21 36
	mov.u32 	%r17, %ntid.x;
	cvt.u64.u32	%rd1, %r17;
	and.b64  	%rd16, %rd14, -4294967296;
	setp.eq.s64	%p1, %rd16, 0;
	@%p1 bra 	BB2_2;

	div.u64 	%rd26, %rd14, %rd1;
	bra.uni 	BB2_3;

BB2_2:
	cvt.u32.u64	%r18, %rd1;
	cvt.u32.u64	%r19, %rd14;
	div.u32 	%r20, %r19, %r18;
	cvt.u64.u32	%rd26, %r20;

BB2_3:
	.loc 1 22 21
	mov.u32 	%r22, %tid.x;
	cvt.u64.u32	%rd17, %r22;
	mul.lo.s64 	%rd5, %rd17, %rd26;
	.loc 1 23 19
	add.s64 	%rd6, %rd5, %rd26;
	.loc 1 27 2
	mov.u32 	%r37, 0;
	setp.lt.s32	%p2, %r16, 1;
	@%p2 bra 	BB2_14;

	.loc 1 21 36
	cvta.to.global.u64 	%rd7, %rd13;
	mov.u32 	%r37, 0;
	mov.u32 	%r36, %r37;

BB2_5:
	.loc 1 30 3
	setp.ge.u64	%p3, %rd5, %rd6;
	mov.u64 	%rd27, %rd5;
	@%p3 bra 	BB2_7;

BB2_6:
	.loc 1 31 4
	shl.b64 	%rd18, %rd27, 2;
	add.s64 	%rd19, %rd7, %rd18;
	ld.global.u32 	%r25, [%rd19];
	add.s32 	%r37, %r25, %r37;
	.loc 1 30 47
	add.s64 	%rd27, %rd27, 32;
	.loc 1 30 3
	setp.lt.u64	%p4, %rd27, %rd6;
	@%p4 bra 	BB2_6;

BB2_7:
	.loc 4 73 3
	// inline asm
	mov.u32 %r26, %globaltimer_hi;
	// inline asm
	.loc 4 74 3
	// inline asm
	mov.u32 %r38, %globaltimer_lo;
	// inline asm
	.loc 4 75 3
	// inline asm
	mov.u32 %r28, %globaltimer_hi;
	// inline asm
	.loc 4 76 3
	setp.eq.s32	%p5, %r26, %r28;
	@%p5 bra 	BB2_9;

	.loc 4 77 5
	// inline asm
	mov.u32 %r38, %globaltimer_lo;
	// inline asm

BB2_9:
	.loc 4 80 3
	cvt.u64.u32	%rd20, %r28;
	.loc 4 82 3
	cvt.u64.u32	%rd21, %r38;
	bfi.b64 	%rd28, %rd20, %rd21, 32, 32;

BB2_10:
	.loc 4 73 3
	// inline asm
	mov.u32 %r30, %globaltimer_hi;
	// inline asm
	.loc 4 74 3
	// inline asm
	mov.u32 %r39, %globaltimer_lo;
	// inline asm
	.loc 4 75 3
	// inline asm
	mov.u32 %r32, %globaltimer_hi;
	// inline asm
	.loc 4 76 3
	setp.eq.s32	%p6, %r30, %r32;
	@%p6 bra 	BB2_12;

	.loc 4 77 5
	// inline asm
	mov.u32 %r39, %globaltimer_lo;
	// inline asm

BB2_12:
	.loc 4 80 3
	cvt.u64.u32	%rd22, %r32;
	.loc 4 82 3
	cvt.u64.u32	%rd23, %r39;
	bfi.b64 	%rd12, %rd22, %rd23, 32, 32;
	.loc 1 39 4
	add.s64 	%rd24, %rd28, 20000;
	setp.le.u64	%p7, %rd12, %rd24;
	mov.u64 	%rd28, %rd12;
	@%p7 bra 	BB2_10;

	.loc 1 40 5
	add.s32 	%r36, %r36, 1;
	.loc 1 27 2
	setp.lt.s32	%p8, %r36, %r16;
	@%p8 bra 	BB2_5;

BB2_14:
	.loc 1 21 36
	cvta.to.global.u64 	%rd25, %rd15;
	.loc 3 77 10
	atom.global.add.u32 	%r34, [%rd25], %r37;
	.loc 1 48 1
	ret;
}

	.file	1 "/playpen/alexng/gpu-preemption-oh/1080/l2/l2.cu", 1739296614, 5765
	.file	2 "/usr/local/cuda-11.1/bin/../targets/x86_64-linux/include/cuda_device_runtime_api.h", 1617758535, 15265
	.file	3 "/usr/local/cuda-11.1/bin/../targets/x86_64-linux/include/device_atomic_functions.hpp", 1617758535, 8149
	.file	4 "/playpen/alexng/gpu-preemption-oh/1080/l2/task_host_utilities.cu", 1738791790, 17010
	.file	5 "/usr/local/cuda-11.1/bin/../targets/x86_64-linux/include/cuda_runtime.h", 1617758535, 103005
	.file	6 "/usr/local/cuda-11.1/bin/../targets/x86_64-linux/include/vector_types.h", 1617758535, 13174



// ===== COMPILED SASS (sm_100) =====

	.target	sm_100

	.elftype	@"ET_EXEC"


//--------------------- .note.nv.tkinfo           --------------------------
	.section	.note.nv.tkinfo,"",@"SHT_NOTE"
	.sectionflags	@"SHF_NOTE_NV_TKINFO"
	.tkinfo
        /*0018*/ 	.word	0x00000002
        /*0030*/ 	.string	""
        /*0030*/ 	.string	"ptxas"
        /*0030*/ 	.string	"Cuda compilation tools, release 13.0, V13.0.88"
        /*0030*/ 	.string	"Build cuda_13.0.r13.0/compiler.36424714_0"
        /*0030*/ 	.string	"-arch sm_100 "



//--------------------- .note.nv.cuinfo           --------------------------
	.section	.note.nv.cuinfo,"",@"SHT_NOTE"
	.sectionflags	@"SHF_NOTE_NV_CUINFO"
        /*0018*/ 	.short	0x0002
        /*001a*/ 	.short	0x003d
        /*001c*/ 	.short	0x0082
	.zero		2


//--------------------- .nv.info                  --------------------------
	.section	.nv.info,"",@"SHT_CUDA_INFO"
	.align	4


	//----- nvinfo : EIATTR_REGCOUNT
	.align		4
        /*0000*/ 	.byte	0x04, 0x2f
        /*0002*/ 	.short	(.L_2 - .L_1)
	.align		4
.L_1:
        /*0004*/ 	.word	index@(_Z7GetTimePmPVjS1_S1_)
        /*0008*/ 	.word	0x0000000c


	//----- nvinfo : EIATTR_FRAME_SIZE
	.align		4
.L_2:
        /*000c*/ 	.byte	0x04, 0x11
        /*000e*/ 	.short	(.L_4 - .L_3)
	.align		4
.L_3:
        /*0010*/ 	.word	index@(_Z7GetTimePmPVjS1_S1_)
        /*0014*/ 	.word	0x00000000


	//----- nvinfo : EIATTR_REGCOUNT
	.align		4
.L_4:
        /*0018*/ 	.byte	0x04, 0x2f
        /*001a*/ 	.short	(.L_6 - .L_5)
	.align		4
.L_5:
        /*001c*/ 	.word	index@(_Z16BarrierTimerSpinmPVjS0_S0_)
        /*0020*/ 	.word	0x0000000a


	//----- nvinfo : EIATTR_FRAME_SIZE
	.align		4
.L_6:
        /*0024*/ 	.byte	0x04, 0x11
        /*0026*/ 	.short	(.L_8 - .L_7)
	.align		4
.L_7:
        /*0028*/ 	.word	index@(_Z16BarrierTimerSpinmPVjS0_S0_)
        /*002c*/ 	.word	0x00000000


	//----- nvinfo : EIATTR_REGCOUNT
	.align		4
.L_8:
        /*0030*/ 	.byte	0x04, 0x2f
        /*0032*/ 	.short	(.L_10 - .L_9)
	.align		4
.L_9:
        /*0034*/ 	.word	index@(_Z7vecReadPimiS_)
        /*0038*/ 	.word	0x00000014


	//----- nvinfo : EIATTR_FRAME_SIZE
	.align		4
.L_10:
        /*003c*/ 	.byte	0x04, 0x11
        /*003e*/ 	.short	(.L_12 - .L_11)
	.align		4
.L_11:
        /*0040*/ 	.word	index@($__internal_0_$__cuda_sm20_div_u64)
        /*0044*/ 	.word	0x00000000


	//----- nvinfo : EIATTR_FRAME_SIZE
	.align		4
.L_12:
        /*0048*/ 	.byte	0x04, 0x11
        /*004a*/ 	.short	(.L_14 - .L_13)
	.align		4
.L_13:
        /*004c*/ 	.word	index@(_Z7vecReadPimiS_)
        /*0050*/ 	.word	0x00000000


	//----- nvinfo : EIATTR_MIN_STACK_SIZE
	.align		4
.L_14:
        /*0054*/ 	.byte	0x04, 0x12
        /*0056*/ 	.short	(.L_16 - .L_15)
	.align		4
.L_15:
        /*0058*/ 	.word	index@(_Z16BarrierTimerSpinmPVjS0_S0_)
        /*005c*/ 	.word	0x00000000


	//----- nvinfo : EIATTR_MIN_STACK_SIZE
	.align		4
.L_16:
        /*0060*/ 	.byte	0x04, 0x12
        /*0062*/ 	.short	(.L_18 - .L_17)
	.align		4
.L_17:
        /*0064*/ 	.word	index@(_Z7GetTimePmPVjS1_S1_)
        /*0068*/ 	.word	0x00000000


	//----- nvinfo : EIATTR_MIN_STACK_SIZE
	.align		4
.L_18:
        /*006c*/ 	.byte	0x04, 0x12
        /*006e*/ 	.short	(.L_20 - .L_19)
	.align		4
.L_19:
        /*0070*/ 	.word	index@(_Z7vecReadPimiS_)
        /*0074*/ 	.word	0x00000000
.L_20:


//--------------------- .nv.compat                --------------------------
	.section	.nv.compat,"",@"SHT_CUDA_COMPAT_INFO"
	.align	4
        /*0000*/ 	.byte	0x02, 0x09, 0x00, 0x00, 0x02, 0x02, 0x01, 0x00, 0x02, 0x05, 0x05, 0x00, 0x03, 0x07, 0x01, 0x01
        /*0010*/ 	.byte	0x02, 0x03, 0x00, 0x00, 0x02, 0x06, 0x01, 0x00, 0x04, 0x0b, 0x08, 0x00, 0x09, 0x00, 0x00, 0x00
        /*0020*/ 	.byte	0x00, 0x00, 0x00, 0x00


//--------------------- .nv.info._Z7vecReadPimiS_ --------------------------
	.section	.nv.info._Z7vecReadPimiS_,"",@"SHT_CUDA_INFO"
	.sectionflags	@""
	.align	4


	//----- nvinfo : EIATTR_CUDA_API_VERSION
	.align		4
        /*0000*/ 	.byte	0x04, 0x37
        /*0002*/ 	.short	(.L_22 - .L_21)
.L_21:
        /*0004*/ 	.word	0x00000082


	//----- nvinfo : EIATTR_KPARAM_INFO
	.align		4
.L_22:
        /*0008*/ 	.byte	0x04, 0x17
        /*000a*/ 	.short	(.L_24 - .L_23)
.L_23:
        /*000c*/ 	.word	0x00000000
        /*0010*/ 	.short	0x0003
        /*0012*/ 	.short	0x0018
        /*0014*/ 	.byte	0x00, 0xf0, 0x21, 0x00


	//----- nvinfo : EIATTR_KPARAM_INFO
	.align		4
.L_24:
        /*0018*/ 	.byte	0x04, 0x17
        /*001a*/ 	.short	(.L_26 - .L_25)
.L_25:
        /*001c*/ 	.word	0x00000000
        /*0020*/ 	.short	0x0002
        /*0022*/ 	.short	0x0010
        /*0024*/ 	.byte	0x00, 0xf0, 0x11, 0x00


	//----- nvinfo : EIATTR_KPARAM_INFO
	.align		4
.L_26:
        /*0028*/ 	.byte	0x04, 0x17
        /*002a*/ 	.short	(.L_28 - .L_27)
.L_27:
        /*002c*/ 	.word	0x00000000
        /*0030*/ 	.short	0x0001
        /*0032*/ 	.short	0x0008
        /*0034*/ 	.byte	0x00, 0xf0, 0x21, 0x00


	//----- nvinfo : EIATTR_KPARAM_INFO
	.align		4
.L_28:
        /*0038*/ 	.byte	0x04, 0x17
        /*003a*/ 	.short	(.L_30 - .L_29)
.L_29:
        /*003c*/ 	.word	0x00000000
        /*0040*/ 	.short	0x0000
        /*0042*/ 	.short	0x0000
        /*0044*/ 	.byte	0x00, 0xf0, 0x21, 0x00


	//----- nvinfo : EIATTR_SPARSE_MMA_MASK
	.align		4
.L_30:
        /*0048*/ 	.byte	0x03, 0x50
        /*004a*/ 	.short	0x0000


	//----- nvinfo : EIATTR_MAXREG_COUNT
	.align		4
        /*004c*/ 	.byte	0x03, 0x1b
        /*004e*/ 	.short	0x00ff


	//----- nvinfo : EIATTR_MERCURY_ISA_VERSION
	.align		4
        /*0050*/ 	.byte	0x03, 0x5f
        /*0052*/ 	.short	0x0101


	//----- nvinfo : EIATTR_INT_WARP_WIDE_INSTR_OFFSETS
	.align		4
        /*0054*/ 	.byte	0x04, 0x31
        /*0056*/ 	.short	(.L_32 - .L_31)


	//   ....[0]....
.L_31:
        /*0058*/ 	.word	0x00000870


	//   ....[1]....
        /*005c*/ 	.word	0x00000890


	//----- nvinfo : EIATTR_VRC_CTA_INIT_COUNT
	.align		4
.L_32:
        /*0060*/ 	.byte	0x02, 0x4a
	.zero		1
	.zero		1


	//----- nvinfo : EIATTR_EXIT_INSTR_OFFSETS
	.align		4
        /*0064*/ 	.byte	0x04, 0x1c
        /*0066*/ 	.short	(.L_34 - .L_33)


	//   ....[0]....
.L_33:
        /*0068*/ 	.word	0x000008e0


	//----- nvinfo : EIATTR_CRS_STACK_SIZE
	.align		4
.L_34:
        /*006c*/ 	.byte	0x04, 0x1e
        /*006e*/ 	.short	(.L_36 - .L_35)
.L_35:
        /*0070*/ 	.word	0x00000000


	//----- nvinfo : EIATTR_CBANK_PARAM_SIZE
	.align		4
.L_36:
        /*0074*/ 	.byte	0x03, 0x19
        /*0076*/ 	.short	0x0020


	//----- nvinfo : EIATTR_PARAM_CBANK
	.align		4
        /*0078*/ 	.byte	0x04, 0x0a
        /*007a*/ 	.short	(.L_38 - .L_37)
	.align		4
.L_37:
        /*007c*/ 	.word	index@(.nv.constant0._Z7vecReadPimiS_)
        /*0080*/ 	.short	0x0380
        /*0082*/ 	.short	0x0020


	//----- nvinfo : EIATTR_SW_WAR
	.align		4
.L_38:
        /*0084*/ 	.byte	0x04, 0x36
        /*0086*/ 	.short	(.L_40 - .L_39)
.L_39:
        /*0088*/ 	.word	0x00000008
.L_40:


//--------------------- .nv.info._Z16BarrierTimerSpinmPVjS0_S0_ --------------------------
	.section	.nv.info._Z16BarrierTimerSpinmPVjS0_S0_,"",@"SHT_CUDA_INFO"
	.sectionflags	@""
	.align	4


	//----- nvinfo : EIATTR_CUDA_API_VERSION
	.align		4
        /*0000*/ 	.byte	0x04, 0x37
        /*0002*/ 	.short	(.L_42 - .L_41)
.L_41:
        /*0004*/ 	.word	0x00000082


	//----- nvinfo : EIATTR_KPARAM_INFO
	.align		4
.L_42:
        /*0008*/ 	.byte	0x04, 0x17
        /*000a*/ 	.short	(.L_44 - .L_43)
.L_43:
        /*000c*/ 	.word	0x00000000
        /*0010*/ 	.short	0x0003
        /*0012*/ 	.short	0x0018
        /*0014*/ 	.byte	0x00, 0xf0, 0x21, 0x00


	//----- nvinfo : EIATTR_KPARAM_INFO
	.align		4
.L_44:
        /*0018*/ 	.byte	0x04, 0x17
        /*001a*/ 	.short	(.L_46 - .L_45)
.L_45:
        /*001c*/ 	.word	0x00000000
        /*0020*/ 	.short	0x0002
        /*0022*/ 	.short	0x0010
        /*0024*/ 	.byte	0x00, 0xf0, 0x21, 0x00


	//----- nvinfo : EIATTR_KPARAM_INFO
	.align		4
.L_46:
        /*0028*/ 	.byte	0x04, 0x17
        /*002a*/ 	.short	(.L_48 - .L_47)
.L_47:
        /*002c*/ 	.word	0x00000000
        /*0030*/ 	.short	0x0001
        /*0032*/ 	.short	0x0008
        /*0034*/ 	.byte	0x00, 0xf0, 0x21, 0x00


	//----- nvinfo : EIATTR_KPARAM_INFO
	.align		4
.L_48:
        /*0038*/ 	.byte	0x04, 0x17
        /*003a*/ 	.short	(.L_50 - .L_49)
.L_49:
        /*003c*/ 	.word	0x00000000
        /*0040*/ 	.short	0x0000
        /*0042*/ 	.short	0x0000
        /*0044*/ 	.byte	0x00, 0xf0, 0x21, 0x00


	//----- nvinfo : EIATTR_SPARSE_MMA_MASK
	.align		4
.L_50:
        /*0048*/ 	.byte	0x03, 0x50
        /*004a*/ 	.short	0x0000


	//----- nvinfo : EIATTR_MAXREG_COUNT
	.align		4
        /*004c*/ 	.byte	0x03, 0x1b
        /*004e*/ 	.short	0x00ff


	//----- nvinfo : EIATTR_MERCURY_ISA_VERSION
	.align		4
        /*0050*/ 	.byte	0x03, 0x5f
        /*0052*/ 	.short	0x0101


	//----- nvinfo : EIATTR_VRC_CTA_INIT_COUNT
	.align		4
        /*0054*/ 	.byte	0x02, 0x4a
	.zero		1
	.zero		1


	//----- nvinfo : EIATTR_EXIT_INSTR_OFFSETS
	.align		4
        /*0058*/ 	.byte	0x04, 0x1c
        /*005a*/ 	.short	(.L_52 - .L_51)


	//   ....[0]....
.L_51:
        /*005c*/ 	.word	0x00000250


	//----- nvinfo : EIATTR_CBANK_PARAM_SIZE
	.align		4
.L_52:
        /*0060*/ 	.byte	0x03, 0x19
        /*0062*/ 	.short	0x0020


	//----- nvinfo : EIATTR_PARAM_CBANK
	.align		4
        /*0064*/ 	.byte	0x04, 0x0a
        /*0066*/ 	.short	(.L_54 - .L_53)
	.align		4
.L_53:
        /*0068*/ 	.word	index@(.nv.constant0._Z16BarrierTimerSpinmPVjS0_S0_)
        /*006c*/ 	.short	0x0380
        /*006e*/ 	.short	0x0020


	//----- nvinfo : EIATTR_SW_WAR
	.align		4
.L_54:
        /*0070*/ 	.byte	0x04, 0x36
        /*0072*/ 	.short	(.L_56 - .L_55)
.L_55:
        /*0074*/ 	.word	0x00000008
.L_56:


//--------------------- .nv.info._Z7GetTimePmPVjS1_S1_ --------------------------
	.section	.nv.info._Z7GetTimePmPVjS1_S1_,"",@"SHT_CUDA_INFO"
	.sectionflags	@""
	.align	4


	//----- nvinfo : EIATTR_CUDA_API_VERSION
	.align		4
        /*0000*/ 	.byte	0x04, 0x37
        /*0002*/ 	.short	(.L_58 - .L_57)
.L_57:
        /*0004*/ 	.word	0x00000082


	//----- nvinfo : EIATTR_KPARAM_INFO
	.align		4
.L_58:
        /*0008*/ 	.byte	0x04, 0x17
        /*000a*/ 	.short	(.L_60 - .L_59)
.L_59:
        /*000c*/ 	.word	0x00000000
        /*0010*/ 	.short	0x0003
        /*0012*/ 	.short	0x0018
        /*0014*/ 	.byte	0x00, 0xf0, 0x21, 0x00


	//----- nvinfo : EIATTR_KPARAM_INFO
	.align		4
.L_60:
        /*0018*/ 	.byte	0x04, 0x17
        /*001a*/ 	.short	(.L_62 - .L_61)
.L_61:
        /*001c*/ 	.word	0x00000000
        /*0020*/ 	.short	0x0002
        /*0022*/ 	.short	0x0010
        /*0024*/ 	.byte	0x00, 0xf0, 0x21, 0x00


	//----- nvinfo : EIATTR_KPARAM_INFO
	.align		4
.L_62:
        /*0028*/ 	.byte	0x04, 0x17
        /*002a*/ 	.short	(.L_64 - .L_63)
.L_63:
        /*002c*/ 	.word	0x00000000
        /*0030*/ 	.short	0x0001
        /*0032*/ 	.short	0x0008
        /*0034*/ 	.byte	0x00, 0xf0, 0x21, 0x00


	//----- nvinfo : EIATTR_KPARAM_INFO
	.align		4
.L_64:
        /*0038*/ 	.byte	0x04, 0x17
        /*003a*/ 	.short	(.L_66 - .L_65)
.L_65:
        /*003c*/ 	.word	0x00000000
        /*0040*/ 	.short	0x0000
        /*0042*/ 	.short	0x0000
        /*0044*/ 	.byte	0x00, 0xf0, 0x21, 0x00


	//----- nvinfo : EIATTR_SPARSE_MMA_MASK
	.align		4
.L_66:
        /*0048*/ 	.byte	0x03, 0x50
        /*004a*/ 	.short	0x0000


	//----- nvinfo : EIATTR_MAXREG_COUNT
	.align		4
        /*004c*/ 	.byte	0x03, 0x1b
        /*004e*/ 	.short	0x00ff


	//----- nvinfo : EIATTR_MERCURY_ISA_VERSION
	.align		4
        /*0050*/ 	.byte	0x03, 0x5f
        /*0052*/ 	.short	0x0101


	//----- nvinfo : EIATTR_VRC_CTA_INIT_COUNT
	.align		4
        /*0054*/ 	.byte	0x02, 0x4a
	.zero		1
	.zero		1


	//----- nvinfo : EIATTR_EXIT_INSTR_OFFSETS
	.align		4
        /*0058*/ 	.byte	0x04, 0x1c
        /*005a*/ 	.short	(.L_68 - .L_67)


	//   ....[0]....
.L_67:
        /*005c*/ 	.word	0x00000180


	//----- nvinfo : EIATTR_CBANK_PARAM_SIZE
	.align		4
.L_68:
        /*0060*/ 	.byte	0x03, 0x19
        /*0062*/ 	.short	0x0020


	//----- nvinfo : EIATTR_PARAM_CBANK
	.align		4
        /*0064*/ 	.byte	0x04, 0x0a
        /*0066*/ 	.short	(.L_70 - .L_69)
	.align		4
.L_69:
        /*0068*/ 	.word	index@(.nv.constant0._Z7GetTimePmPVjS1_S1_)
        /*006c*/ 	.short	0x0380
        /*006e*/ 	.short	0x0020


	//----- nvinfo : EIATTR_SW_WAR
	.align		4
.L_70:
        /*0070*/ 	.byte	0x04, 0x36
        /*0072*/ 	.short	(.L_72 - .L_71)
.L_71:
        /*0074*/ 	.word	0x00000008
.L_72:


//--------------------- .nv.callgraph             --------------------------
	.section	.nv.callgraph,"",@"SHT_CUDA_CALLGRAPH"
	.align	4
	.sectionentsize	8
	.align		4
        /*0000*/ 	.word	0x00000000
	.align		4
        /*0004*/ 	.word	0xffffffff
	.align		4
        /*0008*/ 	.word	0x00000000
	.align		4
        /*000c*/ 	.word	0xfffffffe
	.align		4
        /*0010*/ 	.word	0x00000000
	.align		4
        /*0014*/ 	.word	0xfffffffd
	.align		4
        /*0018*/ 	.word	0x00000000
	.align		4
        /*001c*/ 	.word	0xfffffffc


//--------------------- .nv.constant4             --------------------------
	.section	.nv.constant4,"a",@progbits
	.align	8
	.align		8
.nv.constant4:
        /*0000*/ 	.dword	_ZZN59_INTERNAL_37_tmpxft_0023fc6c_00000000_7_l2_cpp1_ii_853ae76b18cooperative_groups4__v17details17_binary_partitionINS1_15coalesced_groupEEES4_RKT_bE8fullMask


//--------------------- .text._Z7vecReadPimiS_    --------------------------
	.section	.text._Z7vecReadPimiS_,"ax",@progbits
	.align	128
        .global         _Z7vecReadPimiS_
        .type           _Z7vecReadPimiS_,@function
        .size           _Z7vecReadPimiS_,(.L_x_16 - _Z7vecReadPimiS_)
        .other          _Z7vecReadPimiS_,@"STO_CUDA_ENTRY STV_DEFAULT"
_Z7vecReadPimiS_:
.text._Z7vecReadPimiS_:
[----:B------:R-:W-:Y:S01]  /*0000*/  LDC R1, c[0x0][0x37c] ;  /* 0x0000df00ff017b82 */ /* 0x000fe20000000800 */
[----:B------:R-:W0:Y:S01]  /*0010*/  LDCU UR5, c[0x0][0x38c] ;  /* 0x00007180ff0577ac */ /* 0x000e220008000800 */
[----:B------:R-:W1:Y:S01]  /*0020*/  LDCU UR4, c[0x0][0x360] ;  /* 0x00006c00ff0477ac */ /* 0x000e620008000800 */
[----:B0-----:R-:W-:-:S09]  /*0030*/  UISETP.NE.U32.AND UP0, UPT, UR5, URZ, UPT ;  /* 0x000000ff0500728c */ /* 0x001fd2000bf05070 */
[----:B-1----:R-:W-:Y:S05]  /*0040*/  BRA.U !UP0, `(.L_x_0) ;  /* 0x00000001080c7547 */ /* 0x002fea000b800000 */
[----:B------:R-:W-:-:S07]  /*0050*/  MOV R0, 0x70 ;  /* 0x0000007000007802 */ /* 0x000fce0000000f00 */
[----:B------:R-:W-:Y:S05]  /*0060*/  CALL.REL.NOINC `($__internal_0_$__cuda_sm20_div_u64) ;  /* 0x0000000800207944 */ /* 0x000fea0003c00000 */
[----:B------:R-:W-:Y:S05]  /*0070*/  BRA `(.L_x_1) ;  /* 0x0000000000507947 */ /* 0x000fea0003800000 */
.L_x_0:
[----:B------:R-:W0:Y:S01]  /*0080*/  I2F.U32.RP R0, UR4 ;  /* 0x0000000400007d06 */ /* 0x000e220008209000 */
[----:B------:R-:W1:Y:S01]  /*0090*/  LDC R4, c[0x0][0x388] ;  /* 0x0000e200ff047b82 */ /* 0x000e620000000800 */
[----:B------:R-:W-:Y:S01]  /*00a0*/  ISETP.NE.U32.AND P2, PT, RZ, UR4, PT ;  /* 0x00000004ff007c0c */ /* 0x000fe2000bf45070 */
[----:B------:R-:W-:-:S05]  /*00b0*/  IMAD.MOV.U32 R7, RZ, RZ, RZ ;  /* 0x000000ffff077224 */ /* 0x000fca00078e00ff */
[----:B0-----:R-:W0:Y:S02]  /*00c0*/  MUFU.RCP R0, R0 ;  /* 0x0000000000007308 */ /* 0x001e240000001000 */
[----:B0-----:R-:W-:-:S06]  /*00d0*/  VIADD R2, R0, 0xffffffe ;  /* 0x0ffffffe00027836 */ /* 0x001fcc0000000000 */
[----:B------:R0:W2:Y:S02]  /*00e0*/  F2I.FTZ.U32.TRUNC.NTZ R3, R2 ;  /* 0x0000000200037305 */ /* 0x0000a4000021f000 */
[----:B0-----:R-:W-:Y:S02]  /*00f0*/  IMAD.MOV.U32 R2, RZ, RZ, RZ ;  /* 0x000000ffff027224 */ /* 0x001fe400078e00ff */
[----:B--2---:R-:W-:-:S04]  /*0100*/  IMAD.MOV R5, RZ, RZ, -R3 ;  /* 0x000000ffff057224 */ /* 0x004fc800078e0a03 */
[----:B------:R-:W-:-:S04]  /*0110*/  IMAD R5, R5, UR4, RZ ;  /* 0x0000000405057c24 */ /* 0x000fc8000f8e02ff */
[----:B------:R-:W-:-:S06]  /*0120*/  IMAD.HI.U32 R3, R3, R5, R2 ;  /* 0x0000000503037227 */ /* 0x000fcc00078e0002 */
[----:B-1----:R-:W-:-:S04]  /*0130*/  IMAD.HI.U32 R6, R3, R4, RZ ;  /* 0x0000000403067227 */ /* 0x002fc800078e00ff */
[----:B------:R-:W-:-:S04]  /*0140*/  IMAD.MOV R3, RZ, RZ, -R6 ;  /* 0x000000ffff037224 */ /* 0x000fc800078e0a06 */
[----:B------:R-:W-:-:S05]  /*0150*/  IMAD R0, R3, UR4, R4 ;  /* 0x0000000403007c24 */ /* 0x000fca000f8e0204 */
[----:B------:R-:W-:-:S13]  /*0160*/  ISETP.GE.U32.AND P0, PT, R0, UR4, PT ;  /* 0x0000000400007c0c */ /* 0x000fda000bf06070 */
[----:B------:R-:W-:Y:S02]  /*0170*/  @P0 VIADD R0, R0, -UR4 ;  /* 0x8000000400000c36 */ /* 0x000fe40008000000 */
[----:B------:R-:W-:-:S03]  /*0180*/  @P0 VIADD R6, R6, 0x1 ;  /* 0x0000000106060836 */ /* 0x000fc60000000000 */
[----:B------:R-:W-:-:S13]  /*0190*/  ISETP.GE.U32.AND P1, PT, R0, UR4, PT ;  /* 0x0000000400007c0c */ /* 0x000fda000bf26070 */
[----:B------:R-:W-:Y:S01]  /*01a0*/  @P1 VIADD R6, R6, 0x1 ;  /* 0x0000000106061836 */ /* 0x000fe20000000000 */
[----:B------:R-:W-:-:S07]  /*01b0*/  @!P2 LOP3.LUT R6, RZ, UR4, RZ, 0x33, !PT ;  /* 0x00000004ff06ac12 */ /* 0x000fce000f8e33ff */
.L_x_1:
[----:B------:R-:W0:Y:S01]  /*01c0*/  S2R R5, SR_TID.X ;  /* 0x0000000000057919 */ /* 0x000e220000002100 */
[----:B------:R-:W1:Y:S01]  /*01d0*/  LDCU UR4, c[0x0][0x390] ;  /* 0x00007200ff0477ac */ /* 0x000e620008000800 */
[----:B------:R-:W-:Y:S01]  /*01e0*/  IMAD.MOV.U32 R4, RZ, RZ, RZ ;  /* 0x000000ffff047224 */ /* 0x000fe200078e00ff */
[----:B------:R-:W2:Y:S01]  /*01f0*/  LDCU.64 UR10, c[0x0][0x358] ;  /* 0x00006b00ff0a77ac */ /* 0x000ea20008000a00 */
[----:B-1----:R-:W-:Y:S01]  /*0200*/  UISETP.GE.AND UP0, UPT, UR4, 0x1, UPT ;  /* 0x000000010400788c */ /* 0x002fe2000bf06270 */
[----:B0-----:R-:W-:-:S04]  /*0210*/  IMAD.WIDE.U32 R2, R5, R6, RZ ;  /* 0x0000000605027225 */ /* 0x001fc800078e00ff */
[----:B------:R-:W-:Y:S01]  /*0220*/  IMAD R0, R5, R7, R3 ;  /* 0x0000000705007224 */ /* 0x000fe200078e0203 */
[----:B------:R-:W-:-:S05]  /*0230*/  IADD3 R5, P0, PT, R6, R2, RZ ;  /* 0x0000000206057210 */ /* 0x000fca0007f1e0ff */
[----:B------:R-:W-:Y:S01]  /*0240*/  IMAD.X R7, R7, 0x1, R0, P0 ;  /* 0x0000000107077824 */ /* 0x000fe200000e0600 */
[----:B--2---:R-:W-:Y:S07]  /*0250*/  BRA.U !UP0, `(.L_x_2) ;  /* 0x0000000508807547 */ /* 0x004fee000b800000 */
[----:B------:R-:W-:Y:S01]  /*0260*/  IMAD.MOV.U32 R4, RZ, RZ, RZ ;  /* 0x000000ffff047224 */ /* 0x000fe200078e00ff */
[----:B------:R-:W-:-:S06]  /*0270*/  UMOV UR4, URZ ;  /* 0x000000ff00047c82 */ /* 0x000fcc0008000000 */
.L_x_9:
[----:B------:R-:W0:Y:S01]  /*0280*/  LDCU UR5, c[0x0][0x390] ;  /* 0x00007200ff0577ac */ /* 0x000e220008000800 */
[----:B------:R-:W-:Y:S01]  /*0290*/  ISETP.GE.U32.AND P0, PT, R2, R5, PT ;  /* 0x000000050200720c */ /* 0x000fe20003f06070 */
[----:B------:R-:W-:Y:S01]  /*02a0*/  BSSY.RECONVERGENT B0, `(.L_x_3) ;  /* 0x0000041000007945 */ /* 0x000fe20003800200 */
[----:B------:R-:W-:Y:S02]  /*02b0*/  UIADD3 UR4, UPT, UPT, UR4, 0x1, URZ ;  /* 0x0000000104047890 */ /* 0x000fe4000fffe0ff */
[----:B------:R-:W-:Y:S01]  /*02c0*/  ISETP.GE.U32.AND.EX P0, PT, R0, R7, PT, P0 ;  /* 0x000000070000720c */ /* 0x000fe20003f06100 */
[----:B------:R-:W1:Y:S01]  /*02d0*/  LDCU.64 UR6, c[0x0][0x380] ;  /* 0x00007000ff0677ac */ /* 0x000e620008000a00 */
[----:B0-----:R-:W-:-:S11]  /*02e0*/  UISETP.GE.AND UP1, UPT, UR4, UR5, UPT ;  /* 0x000000050400728c */ /* 0x001fd6000bf26270 */
[----:B------:R-:W-:Y:S05]  /*02f0*/  @P0 BRA `(.L_x_4) ;  /* 0x0000000000ec0947 */ /* 0x000fea0003800000 */
[----:B------:R-:W-:Y:S02]  /*0300*/  IMAD.MOV.U32 R8, RZ, RZ, R2 ;  /* 0x000000ffff087224 */ /* 0x000fe400078e0002 */
[----:B------:R-:W-:-:S03]  /*0310*/  IMAD.MOV.U32 R6, RZ, RZ, R0 ;  /* 0x000000ffff067224 */ /* 0x000fc600078e0000 */
[----:B------:R-:W-:-:S04]  /*0320*/  ISETP.GE.U32.AND P1, PT, R8, R5, PT ;  /* 0x000000050800720c */ /* 0x000fc80003f26070 */
[----:B------:R-:W-:-:S13]  /*0330*/  ISETP.GE.U32.AND.EX P1, PT, R6, R7, PT, P1 ;  /* 0x000000070600720c */ /* 0x000fda0003f26110 */
[----:B------:R-:W0:Y:S02]  /*0340*/  @P1 LDC.64 R10, c[0x0][0x380] ;  /* 0x0000e000ff0a1b82 */ /* 0x000e240000000a00 */
[----:B0-----:R-:W-:-:S04]  /*0350*/  @P1 LEA R10, P0, R8, R10, 0x2 ;  /* 0x0000000a080a1211 */ /* 0x001fc800078010ff */
[----:B------:R-:W-:-:S06]  /*0360*/  @P1 LEA.HI.X R11, R8, R11, R6, 0x2, P0 ;  /* 0x0000000b080b1211 */ /* 0x000fcc00000f1406 */
[----:B------:R-:W2:Y:S01]  /*0370*/  @P1 LDG.E R11, desc[UR10][R10.64] ;  /* 0x0000000a0a0b1981 */ /* 0x000ea2000c1e1900 */
[----:B------:R-:W-:Y:S01]  /*0380*/  @P1 IADD3 R8, P0, PT, R8, 0x20, RZ ;  /* 0x0000002008081810 */ /* 0x000fe20007f1e0ff */
[----:B------:R-:W-:Y:S03]  /*0390*/  BSSY.RECONVERGENT B1, `(.L_x_5) ;  /* 0x000001b000017945 */ /* 0x000fe60003800200 */
[----:B------:R-:W-:Y:S01]  /*03a0*/  IADD3 R9, P3, PT, -R8, R5, RZ ;  /* 0x0000000508097210 */ /* 0x000fe20007f7e1ff */
[----:B------:R-:W-:Y:S01]  /*03b0*/  @P1 IMAD.X R6, RZ, RZ, R6, P0 ;  /* 0x000000ffff061224 */ /* 0x000fe200000e0606 */
[----:B------:R-:W-:Y:S02]  /*03c0*/  ISETP.GT.U32.AND P2, PT, R5, R8, PT ;  /* 0x000000080500720c */ /* 0x000fe40003f44070 */
[----:B------:R-:W-:Y:S01]  /*03d0*/  ISETP.LE.U32.AND P0, PT, R9, 0x60, PT ;  /* 0x000000600900780c */ /* 0x000fe20003f03070 */
[C---:B------:R-:W-:Y:S01]  /*03e0*/  IMAD.X R9, R7.reuse, 0x1, ~R6, P3 ;  /* 0x0000000107097824 */ /* 0x040fe200018e0e06 */
[----:B------:R-:W-:-:S04]  /*03f0*/  ISETP.GT.U32.AND.EX P2, PT, R7, R6, PT, P2 ;  /* 0x000000060700720c */ /* 0x000fc80003f44120 */
[----:B------:R-:W-:Y:S02]  /*0400*/  ISETP.LE.U32.OR.EX P2, PT, R9, RZ, !P2, P0 ;  /* 0x000000ff0900720c */ /* 0x000fe40005743500 */
[----:B------:R-:W-:Y:S01]  /*0410*/  PLOP3.LUT P0, PT, P1, PT, PT, 0x8, 0x80 ;  /* 0x000000000080781c */ /* 0x000fe20000f0e170 */
[----:B--2---:R-:W-:-:S10]  /*0420*/  @P1 IMAD.IADD R4, R4, 0x1, R11 ;  /* 0x0000000104041824 */ /* 0x004fd400078e020b */
[----:B------:R-:W-:Y:S05]  /*0430*/  @P2 BRA `(.L_x_6) ;  /* 0x0000000000402947 */ /* 0x000fea0003800000 */
[----:B------:R-:W-:Y:S02]  /*0440*/  IADD3 R15, P1, PT, R5, -0x60, RZ ;  /* 0xffffffa0050f7810 */ /* 0x000fe40007f3e0ff */
[----:B------:R-:W-:Y:S02]  /*0450*/  PLOP3.LUT P0, PT, PT, PT, PT, 0x8, 0x80 ;  /* 0x000000000080781c */ /* 0x000fe40003f0e170 */
[----:B------:R-:W-:-:S11]  /*0460*/  IADD3.X R17, PT, PT, R7, -0x1, RZ, P1, !PT ;  /* 0xffffffff07117810 */ /* 0x000fd60000ffe4ff */
.L_x_7:
[----:B-1----:R-:W-:-:S04]  /*0470*/  LEA R10, P1, R8, UR6, 0x2 ;  /* 0x00000006080a7c11 */ /* 0x002fc8000f8210ff */
[----:B------:R-:W-:-:S05]  /*0480*/  LEA.HI.X R11, R8, UR7, R6, 0x2, P1 ;  /* 0x00000007080b7c11 */ /* 0x000fca00088f1406 */
[----:B------:R-:W2:Y:S04]  /*0490*/  LDG.E R9, desc[UR10][R10.64] ;  /* 0x0000000a0a097981 */ /* 0x000ea8000c1e1900 */
[----:B------:R-:W2:Y:S04]  /*04a0*/  LDG.E R12, desc[UR10][R10.64+0x80] ;  /* 0x0000800a0a0c7981 */ /* 0x000ea8000c1e1900 */
[----:B------:R-:W3:Y:S04]  /*04b0*/  LDG.E R13, desc[UR10][R10.64+0x100] ;  /* 0x0001000a0a0d7981 */ /* 0x000ee8000c1e1900 */
[----:B------:R-:W3:Y:S01]  /*04c0*/  LDG.E R14, desc[UR10][R10.64+0x180] ;  /* 0x0001800a0a0e7981 */ /* 0x000ee2000c1e1900 */
[----:B------:R-:W-:-:S05]  /*04d0*/  IADD3 R8, P1, PT, R8, 0x80, RZ ;  /* 0x0000008008087810 */ /* 0x000fca0007f3e0ff */
[----:B------:R-:W-:Y:S01]  /*04e0*/  IMAD.X R6, RZ, RZ, R6, P1 ;  /* 0x000000ffff067224 */ /* 0x000fe200008e0606 */
[----:B------:R-:W-:-:S04]  /*04f0*/  ISETP.GE.U32.AND P1, PT, R8, R15, PT ;  /* 0x0000000f0800720c */ /* 0x000fc80003f26070 */
[----:B------:R-:W-:Y:S02]  /*0500*/  ISETP.GE.U32.AND.EX P1, PT, R6, R17, PT, P1 ;  /* 0x000000110600720c */ /* 0x000fe40003f26110 */
[----:B--2---:R-:W-:-:S04]  /*0510*/  IADD3 R4, PT, PT, R12, R9, R4 ;  /* 0x000000090c047210 */ /* 0x004fc80007ffe004 */
[----:B---3--:R-:W-:-:S07]  /*0520*/  IADD3 R4, PT, PT, R14, R13, R4 ;  /* 0x0000000d0e047210 */ /* 0x008fce0007ffe004 */
[----:B------:R-:W-:Y:S05]  /*0530*/  @!P1 BRA `(.L_x_7) ;  /* 0xfffffffc00cc9947 */ /* 0x000fea000383ffff */
.L_x_6:
[----:B-1----:R-:W-:Y:S05]  /*0540*/  BSYNC.RECONVERGENT B1 ;  /* 0x0000000000017941 */ /* 0x002fea0003800200 */
.L_x_5:
[----:B------:R-:W-:Y:S02]  /*0550*/  IADD3 R9, P3, PT, -R8, R5, RZ ;  /* 0x0000000508097210 */ /* 0x000fe40007f7e1ff */
[----:B------:R-:W-:Y:S02]  /*0560*/  ISETP.GT.U32.AND P2, PT, R5, R8, PT ;  /* 0x000000080500720c */ /* 0x000fe40003f44070 */
[----:B------:R-:W-:Y:S01]  /*0570*/  ISETP.LE.U32.AND P1, PT, R9, 0x20, PT ;  /* 0x000000200900780c */ /* 0x000fe20003f23070 */
[C---:B------:R-:W-:Y:S01]  /*0580*/  IMAD.X R9, R7.reuse, 0x1, ~R6, P3 ;  /* 0x0000000107097824 */ /* 0x040fe200018e0e06 */
[----:B------:R-:W-:-:S04]  /*0590*/  ISETP.GT.U32.AND.EX P2, PT, R7, R6, PT, P2 ;  /* 0x000000060700720c */ /* 0x000fc80003f44120 */
[----:B------:R-:W-:-:S13]  /*05a0*/  ISETP.LE.U32.OR.EX P1, PT, R9, RZ, !P2, P1 ;  /* 0x000000ff0900720c */ /* 0x000fda0005723510 */
[----:B------:R-:W0:Y:S01]  /*05b0*/  @!P1 LDC.64 R12, c[0x0][0x380] ;  /* 0x0000e000ff0c9b82 */ /* 0x000e220000000a00 */
[----:B------:R-:W-:Y:S02]  /*05c0*/  @!P1 PLOP3.LUT P0, PT, PT, PT, PT, 0x8, 0x80 ;  /* 0x000000000080981c */ /* 0x000fe40003f0e170 */
[----:B0-----:R-:W-:-:S04]  /*05d0*/  @!P1 LEA R12, P2, R8, R12, 0x2 ;  /* 0x0000000c080c9211 */ /* 0x001fc800078410ff */
[C---:B------:R-:W-:Y:S02]  /*05e0*/  @!P1 LEA.HI.X R13, R8.reuse, R13, R6, 0x2, P2 ;  /* 0x0000000d080d9211 */ /* 0x040fe400010f1406 */
[----:B------:R-:W-:-:S03]  /*05f0*/  @!P1 IADD3 R8, P2, PT, R8, 0x40, RZ ;  /* 0x0000004008089810 */ /* 0x000fc60007f5e0ff */
[----:B------:R-:W2:Y:S02]  /*0600*/  @!P1 LDG.E R9, desc[UR10][R12.64] ;  /* 0x0000000a0c099981 */ /* 0x000ea4000c1e1900 */
[----:B------:R-:W-:Y:S01]  /*0610*/  @!P1 IMAD.X R6, RZ, RZ, R6, P2 ;  /* 0x000000ffff069224 */ /* 0x000fe200010e0606 */
[----:B------:R-:W-:-:S04]  /*0620*/  ISETP.LT.U32.AND P2, PT, R8, R5, PT ;  /* 0x000000050800720c */ /* 0x000fc80003f41070 */
[----:B------:R-:W-:-:S13]  /*0630*/  ISETP.LT.U32.OR.EX P0, PT, R6, R7, P0, P2 ;  /* 0x000000070600720c */ /* 0x000fda0000701520 */
[----:B------:R-:W0:Y:S02]  /*0640*/  @P0 LDC.64 R10, c[0x0][0x380] ;  /* 0x0000e000ff0a0b82 */ /* 0x000e240000000a00 */
[----:B0-----:R-:W-:-:S04]  /*0650*/  @P0 LEA R10, P2, R8, R10, 0x2 ;  /* 0x0000000a080a0211 */ /* 0x001fc800078410ff */
[----:B------:R-:W-:Y:S02]  /*0660*/  @P0 LEA.HI.X R11, R8, R11, R6, 0x2, P2 ;  /* 0x0000000b080b0211 */ /* 0x000fe400010f1406 */
[----:B------:R-:W2:Y:S04]  /*0670*/  @!P1 LDG.E R6, desc[UR10][R12.64+0x80] ;  /* 0x0000800a0c069981 */ /* 0x000ea8000c1e1900 */
[----:B------:R-:W3:Y:S01]  /*0680*/  @P0 LDG.E R11, desc[UR10][R10.64] ;  /* 0x0000000a0a0b0981 */ /* 0x000ee2000c1e1900 */
[----:B--2---:R-:W-:-:S05]  /*0690*/  @!P1 IADD3 R4, PT, PT, R6, R9, R4 ;  /* 0x0000000906049210 */ /* 0x004fca0007ffe004 */
[----:B---3--:R-:W-:-:S07]  /*06a0*/  @P0 IMAD.IADD R4, R4, 0x1, R11 ;  /* 0x0000000104040824 */ /* 0x008fce00078e020b */
.L_x_4:
[----:B-1----:R-:W-:Y:S05]  /*06b0*/  BSYNC.RECONVERGENT B0 ;  /* 0x0000000000007941 */ /* 0x002fea0003800200 */
.L_x_3:
[----:B------:R-:W-:Y:S01]  /*06c0*/  S2UR UR5, SR_GLOBALTIMERHI ;  /* 0x00000000000579c3 */ /* 0x000fe20000005300 */
[----:B------:R-:W-:-:S07]  /*06d0*/  NOP ;  /* 0x0000000000007918 */ /* 0x000fce0000000000 */
[----:B------:R-:W-:Y:S01]  /*06e0*/  S2UR UR7, SR_GLOBALTIMERLO ;  /* 0x00000000000779c3 */ /* 0x000fe20000005200 */
[----:B------:R-:W-:-:S07]  /*06f0*/  NOP ;  /* 0x0000000000007918 */ /* 0x000fce0000000000 */
[----:B------:R-:W0:Y:S01]  /*0700*/  S2UR UR8, SR_GLOBALTIMERHI ;  /* 0x00000000000879c3 */ /* 0x000e220000005300 */
[----:B------:R-:W-:Y:S01]  /*0710*/  NOP ;  /* 0x0000000000007918 */ /* 0x000fe20000000000 */
[----:B0-----:R-:W-:-:S11]  /*0720*/  UISETP.NE.AND UP0, UPT, UR5, UR8, UPT ;  /* 0x000000080500728c */ /* 0x001fd6000bf05270 */
[----:B------:R-:W0:Y:S01]  /*0730*/  @UP0 S2UR UR7, SR_GLOBALTIMERLO ;  /* 0x00000000000709c3 */ /* 0x000e220000005200 */
[----:B------:R-:W-:Y:S01]  /*0740*/  NOP ;  /* 0x0000000000007918 */ /* 0x000fe20000000000 */
.L_x_8:
[----:B------:R-:W-:Y:S01]  /*0750*/  S2UR UR9, SR_GLOBALTIMERHI ;  /* 0x00000000000979c3 */ /* 0x000fe20000005300 */
[----:B------:R-:W-:-:S07]  /*0760*/  NOP ;  /* 0x0000000000007918 */ /* 0x000fce0000000000 */
[----:B------:R-:W-:Y:S01]  /*0770*/  S2UR UR5, SR_GLOBALTIMERLO ;  /* 0x00000000000579c3 */ /* 0x000fe20000005200 */
[----:B------:R-:W-:-:S07]  /*0780*/  NOP ;  /* 0x0000000000007918 */ /* 0x000fce0000000000 */
[----:B------:R-:W1:Y:S01]  /*0790*/  S2UR UR6, SR_GLOBALTIMERHI ;  /* 0x00000000000679c3 */ /* 0x000e620000005300 */
[----:B------:R-:W-:Y:S01]  /*07a0*/  NOP ;  /* 0x0000000000007918 */ /* 0x000fe20000000000 */
[----:B-1----:R-:W-:-:S11]  /*07b0*/  UISETP.NE.AND UP0, UPT, UR9, UR6, UPT ;  /* 0x000000060900728c */ /* 0x002fd6000bf05270 */
[----:B------:R-:W1:Y:S01]  /*07c0*/  @UP0 S2UR UR5, SR_GLOBALTIMERLO ;  /* 0x00000000000509c3 */ /* 0x000e620000005200 */
[----:B------:R-:W-:Y:S01]  /*07d0*/  NOP ;  /* 0x0000000000007918 */ /* 0x000fe20000000000 */
[----:B0-----:R-:W-:-:S04]  /*07e0*/  UIADD3 UR7, UP0, UPT, UR7, 0x4e20, URZ ;  /* 0x00004e2007077890 */ /* 0x001fc8000ff1e0ff */
[----:B------:R-:W-:Y:S02]  /*07f0*/  UIADD3.X UR8, UPT, UPT, URZ, UR8, URZ, UP0, !UPT ;  /* 0x00000008ff087290 */ /* 0x000fe400087fe4ff */
[----:B-1----:R-:W-:-:S03]  /*0800*/  UISETP.GT.U32.AND UP0, UPT, UR5, UR7, UPT ;  /* 0x000000070500728c */ /* 0x002fc6000bf04070 */
[----:B------:R-:W-:Y:S01]  /*0810*/  UMOV UR7, UR5 ;  /* 0x0000000500077c82 */ /* 0x000fe20008000000 */
[----:B------:R-:W-:-:S03]  /*0820*/  UISETP.GT.U32.AND.EX UP0, UPT, UR6, UR8, UPT, UP0 ;  /* 0x000000080600728c */ /* 0x000fc6000bf04100 */
[----:B------:R-:W-:-:S06]  /*0830*/  UMOV UR8, UR6 ;  /* 0x0000000600087c82 */ /* 0x000fcc0008000000 */
[----:B------:R-:W-:Y:S05]  /*0840*/  BRA.U !UP0, `(.L_x_8) ;  /* 0xfffffffd08c07547 */ /* 0x000fea000b83ffff */
[----:B------:R-:W-:Y:S05]  /*0850*/  BRA.U !UP1, `(.L_x_9) ;  /* 0xfffffff909887547 */ /* 0x000fea000b83ffff */
.L_x_2:
[----:B------:R-:W0:Y:S01]  /*0860*/  S2R R0, SR_LANEID ;  /* 0x0000000000007919 */ /* 0x000e220000000000 */
[----:B------:R-:W1:Y:S08]  /*0870*/  REDUX.SUM UR6, R4 ;  /* 0x00000000040673c4 */ /* 0x000e70000000c000 */
[----:B------:R-:W2:Y:S01]  /*0880*/  LDC.64 R2, c[0x0][0x398] ;  /* 0x0000e600ff027b82 */ /* 0x000ea20000000a00 */
[----:B------:R-:W-:-:S02]  /*0890*/  VOTEU.ANY UR5, UPT, PT ;  /* 0x0000000000057886 */ /* 0x000fc400038e0100 */
[----:B------:R-:W-:Y:S01]  /*08a0*/  UFLO.U32 UR5, UR5 ;  /* 0x00000005000572bd */ /* 0x000fe200080e0000 */
[----:B-1----:R-:W-:-:S05]  /*08b0*/  IMAD.U32 R5, RZ, RZ, UR6 ;  /* 0x00000006ff057e24 */ /* 0x002fca000f8e00ff */
[----:B0-----:R-:W-:-:S13]  /*08c0*/  ISETP.EQ.U32.AND P0, PT, R0, UR5, PT ;  /* 0x0000000500007c0c */ /* 0x001fda000bf02070 */
[----:B--2---:R-:W-:Y:S01]  /*08d0*/  @P0 REDG.E.ADD.STRONG.GPU desc[UR10][R2.64], R5 ;  /* 0x000000050200098e */ /* 0x004fe2000c12e10a */
[----:B------:R-:W-:Y:S05]  /*08e0*/  EXIT ;  /* 0x000000000000794d */ /* 0x000fea0003800000 */
        .weak           $__internal_0_$__cuda_sm20_div_u64
        .type           $__internal_0_$__cuda_sm20_div_u64,@function
        .size           $__internal_0_$__cuda_sm20_div_u64,(.L_x_16 - $__internal_0_$__cuda_sm20_div_u64)
$__internal_0_$__cuda_sm20_div_u64:
[----:B------:R-:W-:Y:S02]  /*08f0*/  UMOV UR5, URZ ;  /* 0x000000ff00057c82 */ /* 0x000fe40008000000 */
[----:B------:R-:W0:Y:S08]  /*0900*/  I2F.U64.RP R6, UR4 ;  /* 0x0000000400067d12 */ /* 0x000e300008309000 */
[----:B0-----:R-:W0:Y:S02]  /*0910*/  MUFU.RCP R6, R6 ;  /* 0x0000000600067308 */ /* 0x001e240000001000 */
[----:B0-----:R-:W-:-:S06]  /*0920*/  VIADD R2, R6, 0x1ffffffe ;  /* 0x1ffffffe06027836 */ /* 0x001fcc0000000000 */
[----:B------:R-:W0:Y:S02]  /*0930*/  F2I.U64.TRUNC R2, R2 ;  /* 0x0000000200027311 */ /* 0x000e24000020d800 */
[----:B0-----:R-:W-:-:S04]  /*0940*/  IMAD.WIDE.U32 R4, R2, UR4, RZ ;  /* 0x0000000402047c25 */ /* 0x001fc8000f8e00ff */
[----:B------:R-:W-:Y:S01]  /*0950*/  IMAD R5, R3, UR4, R5 ;  /* 0x0000000403057c24 */ /* 0x000fe2000f8e0205 */
[----:B------:R-:W-:-:S05]  /*0960*/  IADD3 R7, P0, PT, RZ, -R4, RZ ;  /* 0x80000004ff077210 */ /* 0x000fca0007f1e0ff */
[----:B------:R-:W-:-:S04]  /*0970*/  IMAD.HI.U32 R4, R2, R7, RZ ;  /* 0x0000000702047227 */ /* 0x000fc800078e00ff */
[----:B------:R-:W-:Y:S02]  /*0980*/  IMAD.X R9, RZ, RZ, ~R5, P0 ;  /* 0x000000ffff097224 */ /* 0x000fe400000e0e05 */
[----:B------:R-:W-:Y:S02]  /*0990*/  IMAD.MOV.U32 R5, RZ, RZ, R2 ;  /* 0x000000ffff057224 */ /* 0x000fe400078e0002 */
[-C--:B------:R-:W-:Y:S02]  /*09a0*/  IMAD R11, R3, R9.reuse, RZ ;  /* 0x00000009030b7224 */ /* 0x080fe400078e02ff */
[----:B------:R-:W-:-:S04]  /*09b0*/  IMAD.WIDE.U32 R4, P0, R2, R9, R4 ;  /* 0x0000000902047225 */ /* 0x000fc80007800004 */
[----:B------:R-:W-:-:S04]  /*09c0*/  IMAD.HI.U32 R9, R3, R9, RZ ;  /* 0x0000000903097227 */ /* 0x000fc800078e00ff */
[----:B------:R-:W-:-:S05]  /*09d0*/  IMAD.HI.U32 R4, P1, R3, R7, R4 ;  /* 0x0000000703047227 */ /* 0x000fca0007820004 */
[----:B------:R-:W-:Y:S01]  /*09e0*/  IADD3 R5, P2, PT, R11, R4, RZ ;  /* 0x000000040b057210 */ /* 0x000fe20007f5e0ff */
[----:B------:R-:W-:-:S04]  /*09f0*/  IMAD.X R4, R9, 0x1, R3, P0 ;  /* 0x0000000109047824 */ /* 0x000fc800000e0603 */
[----:B------:R-:W-:Y:S01]  /*0a00*/  IMAD.WIDE.U32 R2, R5, UR4, RZ ;  /* 0x0000000405027c25 */ /* 0x000fe2000f8e00ff */
[----:B------:R-:W-:Y:S02]  /*0a10*/  IADD3.X R7, PT, PT, RZ, RZ, R4, P2, P1 ;  /* 0x000000ffff077210 */ /* 0x000fe400017e2404 */
[----:B------:R-:W-:-:S03]  /*0a20*/  IADD3 R9, P0, PT, RZ, -R2, RZ ;  /* 0x80000002ff097210 */ /* 0x000fc60007f1e0ff */
[----:B------:R-:W-:Y:S02]  /*0a30*/  IMAD R6, R7, UR4, R3 ;  /* 0x0000000407067c24 */ /* 0x000fe4000f8e0203 */
[----:B------:R-:W0:Y:S01]  /*0a40*/  LDC.64 R2, c[0x0][0x388] ;  /* 0x0000e200ff027b82 */ /* 0x000e220000000a00 */
[----:B------:R-:W-:-:S04]  /*0a50*/  IMAD.HI.U32 R4, R5, R9, RZ ;  /* 0x0000000905047227 */ /* 0x000fc800078e00ff */
[----:B------:R-:W-:-:S04]  /*0a60*/  IMAD.X R6, RZ, RZ, ~R6, P0 ;  /* 0x000000ffff067224 */ /* 0x000fc800000e0e06 */
[----:B------:R-:W-:-:S04]  /*0a70*/  IMAD.WIDE.U32 R4, P0, R5, R6, R4 ;  /* 0x0000000605047225 */ /* 0x000fc80007800004 */
[C---:B------:R-:W-:Y:S02]  /*0a80*/  IMAD R11, R7.reuse, R6, RZ ;  /* 0x00000006070b7224 */ /* 0x040fe400078e02ff */
[----:B------:R-:W-:-:S04]  /*0a90*/  IMAD.HI.U32 R4, P1, R7, R9, R4 ;  /* 0x0000000907047227 */ /* 0x000fc80007820004 */
[----:B------:R-:W-:Y:S01]  /*0aa0*/  IMAD.HI.U32 R6, R7, R6, RZ ;  /* 0x0000000607067227 */ /* 0x000fe200078e00ff */
[----:B------:R-:W-:-:S03]  /*0ab0*/  IADD3 R9, P2, PT, R11, R4, RZ ;  /* 0x000000040b097210 */ /* 0x000fc60007f5e0ff */
[----:B------:R-:W-:Y:S02]  /*0ac0*/  IMAD.X R7, R6, 0x1, R7, P0 ;  /* 0x0000000106077824 */ /* 0x000fe400000e0607 */
[----:B0-----:R-:W-:-:S03]  /*0ad0*/  IMAD.HI.U32 R4, R9, R2, RZ ;  /* 0x0000000209047227 */ /* 0x001fc600078e00ff */
[----:B------:R-:W-:Y:S01]  /*0ae0*/  IADD3.X R7, PT, PT, RZ, RZ, R7, P2, P1 ;  /* 0x000000ffff077210 */ /* 0x000fe200017e2407 */
[----:B------:R-:W-:Y:S02]  /*0af0*/  IMAD.MOV.U32 R5, RZ, RZ, RZ ;  /* 0x000000ffff057224 */ /* 0x000fe400078e00ff */
[----:B------:R-:W-:-:S04]  /*0b00*/  IMAD.WIDE.U32 R4, R9, R3, R4 ;  /* 0x0000000309047225 */ /* 0x000fc800078e0004 */
[C---:B------:R-:W-:Y:S02]  /*0b10*/  IMAD R9, R7.reuse, R3, RZ ;  /* 0x0000000307097224 */ /* 0x040fe400078e02ff */
[----:B------:R-:W-:-:S04]  /*0b20*/  IMAD.HI.U32 R4, P0, R7, R2, R4 ;  /* 0x0000000207047227 */ /* 0x000fc80007800004 */
[----:B------:R-:W-:Y:S01]  /*0b30*/  IMAD.HI.U32 R7, R7, R3, RZ ;  /* 0x0000000307077227 */ /* 0x000fe200078e00ff */
[----:B------:R-:W-:-:S03]  /*0b40*/  IADD3 R6, P1, PT, R9, R4, RZ ;  /* 0x0000000409067210 */ /* 0x000fc60007f3e0ff */
[----:B------:R-:W-:-:S04]  /*0b50*/  IMAD.X R4, RZ, RZ, R7, P0 ;  /* 0x000000ffff047224 */ /* 0x000fc800000e0607 */
[----:B------:R-:W-:Y:S02]  /*0b60*/  IMAD.X R7, RZ, RZ, R4, P1 ;  /* 0x000000ffff077224 */ /* 0x000fe400008e0604 */
[----:B------:R-:W-:-:S04]  /*0b70*/  IMAD.WIDE.U32 R4, R6, UR4, RZ ;  /* 0x0000000406047c25 */ /* 0x000fc8000f8e00ff */
[----:B------:R-:W-:Y:S01]  /*0b80*/  IMAD R8, R7, UR4, R5 ;  /* 0x0000000407087c24 */ /* 0x000fe2000f8e0205 */
[----:B------:R-:W-:-:S04]  /*0b90*/  IADD3 R9, P0, PT, -R4, R2, RZ ;  /* 0x0000000204097210 */ /* 0x000fc80007f1e1ff */
[----:B------:R-:W-:Y:S01]  /*0ba0*/  IADD3 R4, P1, PT, R9, -UR4, RZ ;  /* 0x8000000409047c10 */ /* 0x000fe2000ff3e0ff */
[----:B------:R-:W-:Y:S01]  /*0bb0*/  IMAD.X R8, R3, 0x1, ~R8, P0 ;  /* 0x0000000103087824 */ /* 0x000fe200000e0e08 */
[----:B------:R-:W-:Y:S02]  /*0bc0*/  ISETP.GE.U32.AND P0, PT, R9, UR4, PT ;  /* 0x0000000409007c0c */ /* 0x000fe4000bf06070 */
[----:B------:R-:W-:Y:S02]  /*0bd0*/  IADD3 R3, P2, PT, R6, 0x1, RZ ;  /* 0x0000000106037810 */ /* 0x000fe40007f5e0ff */
[C---:B------:R-:W-:Y:S02]  /*0be0*/  ISETP.GE.U32.AND.EX P0, PT, R8.reuse, RZ, PT, P0 ;  /* 0x000000ff0800720c */ /* 0x040fe40003f06100 */
[----:B------:R-:W-:Y:S01]  /*0bf0*/  IADD3.X R5, PT, PT, R8, -0x1, RZ, P1, !PT ;  /* 0xffffffff08057810 */ /* 0x000fe20000ffe4ff */
[----:B------:R-:W-:Y:S01]  /*0c00*/  IMAD.X R2, RZ, RZ, R7, P2 ;  /* 0x000000ffff027224 */ /* 0x000fe200010e0607 */
[----:B------:R-:W-:-:S02]  /*0c10*/  SEL R3, R3, R6, P0 ;  /* 0x0000000603037207 */ /* 0x000fc40000000000 */
[----:B------:R-:W-:Y:S02]  /*0c20*/  SEL R4, R4, R9, P0 ;  /* 0x0000000904047207 */ /* 0x000fe40000000000 */
[----:B------:R-:W-:Y:S02]  /*0c30*/  SEL R2, R2, R7, P0 ;  /* 0x0000000702027207 */ /* 0x000fe40000000000 */
[----:B------:R-:W-:Y:S02]  /*0c40*/  IADD3 R6, P2, PT, R3, 0x1, RZ ;  /* 0x0000000103067810 */ /* 0x000fe40007f5e0ff */
[----:B------:R-:W-:Y:S02]  /*0c50*/  SEL R5, R5, R8, P0 ;  /* 0x0000000805057207 */ /* 0x000fe40000000000 */
[----:B------:R-:W-:Y:S01]  /*0c60*/  ISETP.GE.U32.AND P0, PT, R4, UR4, PT ;  /* 0x0000000404007c0c */ /* 0x000fe2000bf06070 */
[----:B------:R-:W-:Y:S01]  /*0c70*/  IMAD.X R7, RZ, RZ, R2, P2 ;  /* 0x000000ffff077224 */ /* 0x000fe200010e0602 */
[----:B------:R-:W-:-:S02]  /*0c80*/  ISETP.NE.U32.AND P1, PT, RZ, UR4, PT ;  /* 0x00000004ff007c0c */ /* 0x000fc4000bf25070 */
[----:B------:R-:W-:Y:S02]  /*0c90*/  ISETP.GE.U32.AND.EX P0, PT, R5, RZ, PT, P0 ;  /* 0x000000ff0500720c */ /* 0x000fe40003f06100 */
[----:B------:R-:W-:Y:S02]  /*0ca0*/  ISETP.NE.AND.EX P1, PT, RZ, RZ, PT, P1 ;  /* 0x000000ffff00720c */ /* 0x000fe40003f25310 */
[----:B------:R-:W-:Y:S01]  /*0cb0*/  SEL R6, R6, R3, P0 ;  /* 0x0000000306067207 */ /* 0x000fe20000000000 */
[----:B------:R-:W-:Y:S01]  /*0cc0*/  IMAD.MOV.U32 R3, RZ, RZ, 0x0 ;  /* 0x00000000ff037424 */ /* 0x000fe200078e00ff */
[----:B------:R-:W-:Y:S01]  /*0cd0*/  SEL R7, R7, R2, P0 ;  /* 0x0000000207077207 */ /* 0x000fe20000000000 */
[----:B------:R-:W-:Y:S01]  /*0ce0*/  IMAD.MOV.U32 R2, RZ, RZ, R0 ;  /* 0x000000ffff027224 */ /* 0x000fe200078e0000 */
[----:B------:R-:W-:Y:S02]  /*0cf0*/  SEL R6, R6, 0xffffffff, P1 ;  /* 0xffffffff06067807 */ /* 0x000fe40000800000 */
[----:B------:R-:W-:Y:S01]  /*0d00*/  SEL R7, R7, 0xffffffff, P1 ;  /* 0xffffffff07077807 */ /* 0x000fe20000800000 */
[----:B------:R-:W-:Y:S06]  /*0d10*/  RET.REL.NODEC R2 `(_Z7vecReadPimiS_) ;  /* 0xfffffff002b87950 */ /* 0x000fec0003c3ffff */
.L_x_10:
[----:B------:R-:W-:-:S00]  /*0d20*/  BRA `(.L_x_10) ;  /* 0xfffffffc00fc7947 */ /* 0x000fc0000383ffff */
[----:B------:R-:W-:-:S00]  /*0d30*/  NOP ;  /* 0x0000000000007918 */ /* 0x000fc00000000000 */
        /* <DEDUP_REMOVED lines=12> */
.L_x_16:


//--------------------- .text._Z16BarrierTimerSpinmPVjS0_S0_ --------------------------
	.section	.text._Z16BarrierTimerSpinmPVjS0_S0_,"ax",@progbits
	.align	128
.text._Z16BarrierTimerSpinmPVjS0_S0_:
        .type           _Z16BarrierTimerSpinmPVjS0_S0_,@function
        .size           _Z16BarrierTimerSpinmPVjS0_S0_,(.L_x_17 - _Z16BarrierTimerSpinmPVjS0_S0_)
        .other          _Z16BarrierTimerSpinmPVjS0_S0_,@"STO_CUDA_ENTRY STV_DEFAULT"
_Z16BarrierTimerSpinmPVjS0_S0_:
[----:B------:R-:W-:Y:S08]  /*0000*/  LDC R1, c[0x0][0x37c] ;  /* 0x0000df00ff017b82 */ /* 0x000ff00000000800 */
[----:B------:R-:W0:Y:S01]  /*0010*/  LDC.64 R2, c[0x0][0x388] ;  /* 0x0000e200ff027b82 */ /* 0x000e220000000a00 */
[----:B------:R-:W0:Y:S01]  /*0020*/  LDCU.64 UR8, c[0x0][0x358] ;  /* 0x00006b00ff0877ac */ /* 0x000e220008000a00 */
[----:B------:R-:W-:-:S06]  /*0030*/  IMAD.MOV.U32 R5, RZ, RZ, 0x1 ;  /* 0x00000001ff057424 */ /* 0x000fcc00078e00ff */
[----:B------:R-:W1:Y:S01]  /*0040*/  LDC.64 R6, c[0x0][0x390] ;  /* 0x0000e400ff067b82 */ /* 0x000e620000000a00 */
[----:B0-----:R0:W-:Y:S02]  /*0050*/  STG.E.STRONG.SYS desc[UR8][R2.64], R5 ;  /* 0x0000000502007986 */ /* 0x0011e4000c115908 */
.L_x_11:
[----:B-1----:R-:W2:Y:S02]  /*0060*/  LDG.E.STRONG.SYS R0, desc[UR8][R6.64] ;  /* 0x0000000806007981 */ /* 0x002ea4000c1f5900 */
[----:B--2---:R-:W-:-:S13]  /*0070*/  ISETP.NE.AND P0, PT, R0, RZ, PT ;  /* 0x000000ff0000720c */ /* 0x004fda0003f05270 */
[----:B------:R-:W-:Y:S05]  /*0080*/  @!P0 BRA `(.L_x_11) ;  /* 0xfffffffc00f48947 */ /* 0x000fea000383ffff */
        /* <DEDUP_REMOVED lines=9> */
[----:B------:R-:W2:Y:S01]  /*0120*/  LDCU.64 UR12, c[0x0][0x380] ;  /* 0x00007000ff0c77ac */ /* 0x000ea20008000a00 */
[----:B------:R-:W-:Y:S01]  /*0130*/  NOP ;  /* 0x0000000000007918 */ /* 0x000fe20000000000 */
.L_x_12:
[----:B------:R-:W-:Y:S01]  /*0140*/  S2UR UR10, SR_GLOBALTIMERHI ;  /* 0x00000000000a79c3 */ /* 0x000fe20000005300 */
[----:B------:R-:W-:-:S07]  /*0150*/  NOP ;  /* 0x0000000000007918 */ /* 0x000fce0000000000 */
[----:B------:R-:W-:Y:S01]  /*0160*/  S2UR UR4, SR_GLOBALTIMERLO ;  /* 0x00000000000479c3 */ /* 0x000fe20000005200 */
[----:B------:R-:W-:-:S07]  /*0170*/  NOP ;  /* 0x0000000000007918 */ /* 0x000fce0000000000 */
[----:B------:R-:W3:Y:S01]  /*0180*/  S2UR UR5, SR_GLOBALTIMERHI ;  /* 0x00000000000579c3 */ /* 0x000ee20000005300 */
[----:B------:R-:W-:Y:S01]  /*0190*/  NOP ;  /* 0x0000000000007918 */ /* 0x000fe20000000000 */
[----:B---3--:R-:W-:-:S11]  /*01a0*/  UISETP.NE.AND UP0, UPT, UR10, UR5, UPT ;  /* 0x000000050a00728c */ /* 0x008fd6000bf05270 */
[----:B------:R-:W1:Y:S01]  /*01b0*/  @UP0 S2UR UR4, SR_GLOBALTIMERLO ;  /* 0x00000000000409c3 */ /* 0x000e620000005200 */
[----:B------:R-:W-:Y:S01]  /*01c0*/  NOP ;  /* 0x0000000000007918 */ /* 0x000fe20000000000 */
[----:B-1----:R-:W-:-:S04]  /*01d0*/  UIADD3 UR4, UP0, UPT, UR4, -UR6, URZ ;  /* 0x8000000604047290 */ /* 0x002fc8000ff1e0ff */
[----:B------:R-:W-:Y:S02]  /*01e0*/  UIADD3.X UR5, UPT, UPT, ~UR7, UR5, URZ, UP0, !UPT ;  /* 0x0000000507057290 */ /* 0x000fe400087fe5ff */
[----:B--2---:R-:W-:-:S04]  /*01f0*/  UISETP.GE.U32.AND UP0, UPT, UR4, UR12, UPT ;  /* 0x0000000c0400728c */ /* 0x004fc8000bf06070 */
[----:B------:R-:W-:-:S09]  /*0200*/  UISETP.GE.U32.AND.EX UP0, UPT, UR5, UR13, UPT, UP0 ;  /* 0x0000000d0500728c */ /* 0x000fd2000bf06100 */
[----:B------:R-:W-:Y:S05]  /*0210*/  BRA.U !UP0, `(.L_x_12) ;  /* 0xfffffffd08c87547 */ /* 0x000fea000b83ffff */
[----:B0-----:R-:W0:Y:S01]  /*0220*/  LDC.64 R2, c[0x0][0x398] ;  /* 0x0000e600ff027b82 */ /* 0x001e220000000a00 */
[----:B------:R-:W-:-:S05]  /*0230*/  HFMA2 R5, -RZ, RZ, 0, 5.9604644775390625e-08 ;  /* 0x00000001ff057431 */ /* 0x000fca00000001ff */
[----:B0-----:R-:W-:Y:S01]  /*0240*/  STG.E.STRONG.SYS desc[UR8][R2.64], R5 ;  /* 0x0000000502007986 */ /* 0x001fe2000c115908 */
[----:B------:R-:W-:Y:S05]  /*0250*/  EXIT ;  /* 0x000000000000794d */ /* 0x000fea0003800000 */
.L_x_13:
        /* <DEDUP_REMOVED lines=10> */
.L_x_17:


//--------------------- .text._Z7GetTimePmPVjS1_S1_ --------------------------
	.section	.text._Z7GetTimePmPVjS1_S1_,"ax",@progbits
	.align	128
.text._Z7GetTimePmPVjS1_S1_:
        .type           _Z7GetTimePmPVjS1_S1_,@function
        .size           _Z7GetTimePmPVjS1_S1_,(.L_x_18 - _Z7GetTimePmPVjS1_S1_)
        .other          _Z7GetTimePmPVjS1_S1_,@"STO_CUDA_ENTRY STV_DEFAULT"
_Z7GetTimePmPVjS1_S1_:
[----:B------:R-:W-:Y:S08]  /*0000*/  LDC R1, c[0x0][0x37c] ;  /* 0x0000df00ff017b82 */ /* 0x000ff00000000800 */
[----:B------:R-:W0:Y:S01]  /*0010*/  LDC.64 R2, c[0x0][0x388] ;  /* 0x0000e200ff027b82 */ /* 0x000e220000000a00 */
[----:B------:R-:W0:Y:S01]  /*0020*/  LDCU.64 UR6, c[0x0][0x358] ;  /* 0x00006b00ff0677ac */ /* 0x000e220008000a00 */
[----:B------:R-:W-:-:S06]  /*0030*/  IMAD.MOV.U32 R9, RZ, RZ, 0x1 ;  /* 0x00000001ff097424 */ /* 0x000fcc00078e00ff */
[----:B------:R-:W1:Y:S01]  /*0040*/  LDC.64 R4, c[0x0][0x390] ;  /* 0x0000e400ff047b82 */ /* 0x000e620000000a00 */
[----:B0-----:R0:W-:Y:S02]  /*0050*/  STG.E.STRONG.SYS desc[UR6][R2.64], R9 ;  /* 0x0000000902007986 */ /* 0x0011e4000c115906 */
.L_x_14:
        /* <DEDUP_REMOVED lines=11> */
[----:B------:R-:W-:-:S07]  /*0110*/  NOP ;  /* 0x0000000000007918 */ /* 0x000fce0000000000 */
[----:B0-----:R-:W0:Y:S01]  /*0120*/  LDC.64 R2, c[0x0][0x380] ;  /* 0x0000e000ff027b82 */ /* 0x001e220000000a00 */
[----:B-1----:R-:W-:Y:S01]  /*0130*/  MOV R6, UR4 ;  /* 0x0000000400067c02 */ /* 0x002fe20008000f00 */
[----:B------:R-:W-:-:S06]  /*0140*/  IMAD.U32 R7, RZ, RZ, UR8 ;  /* 0x00000008ff077e24 */ /* 0x000fcc000f8e00ff */
[----:B------:R-:W1:Y:S01]  /*0150*/  LDC.64 R4, c[0x0][0x398] ;  /* 0x0000e600ff047b82 */ /* 0x000e620000000a00 */
[----:B0-----:R-:W-:Y:S04]  /*0160*/  STG.E.64 desc[UR6][R2.64], R6 ;  /* 0x0000000602007986 */ /* 0x001fe8000c101b06 */
[----:B-1----:R-:W-:Y:S01]  /*0170*/  STG.E.STRONG.SYS desc[UR6][R4.64], R9 ;  /* 0x0000000904007986 */ /* 0x002fe2000c115906 */
[----:B------:R-:W-:Y:S05]  /*0180*/  EXIT ;  /* 0x000000000000794d */ /* 0x000fea0003800000 */
.L_x_15:
        /* <DEDUP_REMOVED lines=15> */
.L_x_18:


//--------------------- .nv.global.init           --------------------------
	.section	.nv.global.init,"aw",@progbits
	.align	4
.nv.global.init:
	.type		_ZZN59_INTERNAL_37_tmpxft_0023fc6c_00000000_7_l2_cpp1_ii_853ae76b18cooperative_groups4__v17details17_binary_partitionINS1_15coalesced_groupEEES4_RKT_bE8fullMask,@object
	.size		_ZZN59_INTERNAL_37_tmpxft_0023fc6c_00000000_7_l2_cpp1_ii_853ae76b18cooperative_groups4__v17details17_binary_partitionINS1_15coalesced_groupEEES4_RKT_bE8fullMask,(.L_0 - _ZZN59_INTERNAL_37_tmpxft_0023fc6c_00000000_7_l2_cpp1_ii_853ae76b18cooperative_groups4__v17details17_binary_partitionINS1_15coalesced_groupEEES4_RKT_bE8fullMask)
_ZZN59_INTERNAL_37_tmpxft_0023fc6c_00000000_7_l2_cpp1_ii_853ae76b18cooperative_groups4__v17details17_binary_partitionINS1_15coalesced_groupEEES4_RKT_bE8fullMask:
        /*0000*/ 	.byte	0xff, 0xff, 0xff, 0xff
.L_0:


//--------------------- .nv.shared.reserved.0     --------------------------
	.section	.nv.shared.reserved.0,"aw",@nobits
	.weak		__nv_reservedSMEM_offset_0_alias
	.size		__nv_reservedSMEM_offset_0_alias, 0, 64
	.other		__nv_reservedSMEM_offset_0_alias,@"STO_CUDA_RESERVED_SHARED STV_DEFAULT"
__nv_reservedSMEM_offset_0_alias:
	.zero		0
	.zero		64


//--------------------- .nv.constant0._Z7vecReadPimiS_ --------------------------
	.section	.nv.constant0._Z7vecReadPimiS_,"a",@progbits
	.sectionflags	@""
	.align	4
.nv.constant0._Z7vecReadPimiS_:
	.zero		928


//--------------------- .nv.constant0._Z16BarrierTimerSpinmPVjS0_S0_ --------------------------
	.section	.nv.constant0._Z16BarrierTimerSpinmPVjS0_S0_,"a",@progbits
	.sectionflags	@""
	.align	4
.nv.constant0._Z16BarrierTimerSpinmPVjS0_S0_:
	.zero		928


//--------------------- .nv.constant0._Z7GetTimePmPVjS1_S1_ --------------------------
	.section	.nv.constant0._Z7GetTimePmPVjS1_S1_,"a",@progbits
	.sectionflags	@""
	.align	4
.nv.constant0._Z7GetTimePmPVjS1_S1_:
	.zero		928


//--------------------- SYMBOLS --------------------------

	.type		.nv.reservedSmem.offset0,@object
	.size		.nv.reservedSmem.offset0,0x4
